







.version 7.6
.target sm_75
.address_size 64



.visible .entry _Z20Convolution2D_kernelPfS_(
.param .u64 _Z20Convolution2D_kernelPfS__param_0,
.param .u64 _Z20Convolution2D_kernelPfS__param_1
)
{
.reg .pred %p<4>;
.reg .f32 %f<19>;
.reg .b32 %r<14>;
.reg .b64 %rd<10>;


ld.param.u64 %rd1, [_Z20Convolution2D_kernelPfS__param_0];
ld.param.u64 %rd2, [_Z20Convolution2D_kernelPfS__param_1];
mov.u32 %r3, %ntid.x;
mov.u32 %r4, %ctaid.x;
mov.u32 %r5, %tid.x;
mad.lo.s32 %r1, %r4, %r3, %r5;
mov.u32 %r6, %ntid.y;
mov.u32 %r7, %ctaid.y;
mov.u32 %r8, %tid.y;
mad.lo.s32 %r2, %r7, %r6, %r8;
add.s32 %r9, %r2, -1;
setp.gt.u32 %p1, %r9, 4093;
add.s32 %r10, %r1, -1;
setp.gt.u32 %p2, %r10, 4093;
or.pred %p3, %p2, %p1;
@%p3 bra $L__BB0_2;

cvta.to.global.u64 %rd3, %rd1;
cvta.to.global.u64 %rd4, %rd2;
shl.b32 %r11, %r2, 12;
add.s32 %r12, %r11, %r1;
add.s32 %r13, %r12, -4097;
mul.wide.s32 %rd5, %r13, 4;
add.s64 %rd6, %rd3, %rd5;
ld.global.f32 %f1, [%rd6];
ld.global.f32 %f2, [%rd6+4];
mul.f32 %f3, %f2, 0f3F000000;
fma.rn.f32 %f4, %f1, 0f3E4CCCCD, %f3;
ld.global.f32 %f5, [%rd6+8];
fma.rn.f32 %f6, %f5, 0fBF4CCCCD, %f4;
ld.global.f32 %f7, [%rd6+16384];
fma.rn.f32 %f8, %f7, 0fBE99999A, %f6;
mul.wide.s32 %rd7, %r12, 4;
add.s64 %rd8, %rd3, %rd7;
ld.global.f32 %f9, [%rd8];
fma.rn.f32 %f10, %f9, 0f3F19999A, %f8;
ld.global.f32 %f11, [%rd6+16392];
fma.rn.f32 %f12, %f11, 0fBF666666, %f10;
ld.global.f32 %f13, [%rd6+32768];
fma.rn.f32 %f14, %f13, 0f3ECCCCCD, %f12;
ld.global.f32 %f15, [%rd6+32772];
fma.rn.f32 %f16, %f15, 0f3F333333, %f14;
ld.global.f32 %f17, [%rd6+32776];
fma.rn.f32 %f18, %f17, 0f3DCCCCCD, %f16;
add.s64 %rd9, %rd4, %rd7;
st.global.f32 [%rd9], %f18;

$L__BB0_2:
ret;

}



// ===== COMPILED SASS (sm_100) =====

	.target	sm_100

	.elftype	@"ET_EXEC"


//--------------------- .note.nv.tkinfo           --------------------------
	.section	.note.nv.tkinfo,"",@"SHT_NOTE"
	.sectionflags	@"SHF_NOTE_NV_TKINFO"
	.tkinfo
        /*0018*/ 	.word	0x00000002
        /*0030*/ 	.string	""
        /*0030*/ 	.string	"ptxas"
        /*0030*/ 	.string	"Cuda compilation tools, release 13.0, V13.0.88"
        /*0030*/ 	.string	"Build cuda_13.0.r13.0/compiler.36424714_0"
        /*0030*/ 	.string	"-arch sm_100 "



//--------------------- .note.nv.cuinfo           --------------------------
	.section	.note.nv.cuinfo,"",@"SHT_NOTE"
	.sectionflags	@"SHF_NOTE_NV_CUINFO"
        /*0018*/ 	.short	0x0002
        /*001a*/ 	.short	0x004b
        /*001c*/ 	.short	0x0082
	.zero		2


//--------------------- .nv.info                  --------------------------
	.section	.nv.info,"",@"SHT_CUDA_INFO"
	.align	4


	//----- nvinfo : EIATTR_REGCOUNT
	.align		4
        /*0000*/ 	.byte	0x04, 0x2f
        /*0002*/ 	.short	(.L_1 - .L_0)
	.align		4
.L_0:
        /*0004*/ 	.word	index@(_Z20Convolution2D_kernelPfS_)
        /*0008*/ 	.word	0x00000018


	//----- nvinfo : EIATTR_FRAME_SIZE
	.align		4
.L_1:
        /*000c*/ 	.byte	0x04, 0x11
        /*000e*/ 	.short	(.L_3 - .L_2)
	.align		4
.L_2:
        /*0010*/ 	.word	index@(_Z20Convolution2D_kernelPfS_)
        /*0014*/ 	.word	0x00000000


	//----- nvinfo : EIATTR_MIN_STACK_SIZE
	.align		4
.L_3:
        /*0018*/ 	.byte	0x04, 0x12
        /*001a*/ 	.short	(.L_5 - .L_4)
	.align		4
.L_4:
        /*001c*/ 	.word	index@(_Z20Convolution2D_kernelPfS_)
        /*0020*/ 	.word	0x00000000
.L_5:


//--------------------- .nv.compat                --------------------------
	.section	.nv.compat,"",@"SHT_CUDA_COMPAT_INFO"
	.align	4
        /*0000*/ 	.byte	0x02, 0x09, 0x00, 0x00, 0x02, 0x02, 0x01, 0x00, 0x02, 0x05, 0x05, 0x00, 0x03, 0x07, 0x01, 0x01
        /*0010*/ 	.byte	0x02, 0x03, 0x00, 0x00, 0x02, 0x06, 0x01, 0x00, 0x04, 0x0b, 0x08, 0x00, 0x09, 0x00, 0x00, 0x00
        /*0020*/ 	.byte	0x00, 0x00, 0x00, 0x00


//--------------------- .nv.info._Z20Convolution2D_kernelPfS_ --------------------------
	.section	.nv.info._Z20Convolution2D_kernelPfS_,"",@"SHT_CUDA_INFO"
	.sectionflags	@""
	.align	4


	//----- nvinfo : EIATTR_CUDA_API_VERSION
	.align		4
        /*0000*/ 	.byte	0x04, 0x37
        /*0002*/ 	.short	(.L_7 - .L_6)
.L_6:
        /*0004*/ 	.word	0x00000082


	//----- nvinfo : EIATTR_KPARAM_INFO
	.align		4
.L_7:
        /*0008*/ 	.byte	0x04, 0x17
        /*000a*/ 	.short	(.L_9 - .L_8)
.L_8:
        /*000c*/ 	.word	0x00000000
        /*0010*/ 	.short	0x0001
        /*0012*/ 	.short	0x0008
        /*0014*/ 	.byte	0x00, 0xf0, 0x21, 0x00


	//----- nvinfo : EIATTR_KPARAM_INFO
	.align		4
.L_9:
        /*0018*/ 	.byte	0x04, 0x17
        /*001a*/ 	.short	(.L_11 - .L_10)
.L_10:
        /*001c*/ 	.word	0x00000000
        /*0020*/ 	.short	0x0000
        /*0022*/ 	.short	0x0000
        /*0024*/ 	.byte	0x00, 0xf0, 0x21, 0x00


	//----- nvinfo : EIATTR_SPARSE_MMA_MASK
	.align		4
.L_11:
        /*0028*/ 	.byte	0x03, 0x50
        /*002a*/ 	.short	0x0000


	//----- nvinfo : EIATTR_MAXREG_COUNT
	.align		4
        /*002c*/ 	.byte	0x03, 0x1b
        /*002e*/ 	.short	0x00ff


	//----- nvinfo : EIATTR_MERCURY_ISA_VERSION
	.align		4
        /*0030*/ 	.byte	0x03, 0x5f
        /*0032*/ 	.short	0x0101


	//----- nvinfo : EIATTR_VRC_CTA_INIT_COUNT
	.align		4
        /*0034*/ 	.byte	0x02, 0x4a
	.zero		1
	.zero		1


	//----- nvinfo : EIATTR_EXIT_INSTR_OFFSETS
	.align		4
        /*0038*/ 	.byte	0x04, 0x1c
        /*003a*/ 	.short	(.L_13 - .L_12)


	//   ....[0]....
.L_12:
        /*003c*/ 	.word	0x000000d0


	//   ....[1]....
        /*0040*/ 	.word	0x00000290


	//----- nvinfo : EIATTR_CBANK_PARAM_SIZE
	.align		4
.L_13:
        /*0044*/ 	.byte	0x03, 0x19
        /*0046*/ 	.short	0x0010


	//----- nvinfo : EIATTR_PARAM_CBANK
	.align		4
        /*0048*/ 	.byte	0x04, 0x0a
        /*004a*/ 	.short	(.L_15 - .L_14)
	.align		4
.L_14:
        /*004c*/ 	.word	index@(.nv.constant0._Z20Convolution2D_kernelPfS_)
        /*0050*/ 	.short	0x0380
        /*0052*/ 	.short	0x0010


	//----- nvinfo : EIATTR_SW_WAR
	.align		4
.L_15:
        /*0054*/ 	.byte	0x04, 0x36
        /*0056*/ 	.short	(.L_17 - .L_16)
.L_16:
        /*0058*/ 	.word	0x00000008
.L_17:


//--------------------- .nv.callgraph             --------------------------
	.section	.nv.callgraph,"",@"SHT_CUDA_CALLGRAPH"
	.align	4
	.sectionentsize	8
	.align		4
        /*0000*/ 	.word	0x00000000
	.align		4
        /*0004*/ 	.word	0xffffffff
	.align		4
        /*0008*/ 	.word	0x00000000
	.align		4
        /*000c*/ 	.word	0xfffffffe
	.align		4
        /*0010*/ 	.word	0x00000000
	.align		4
        /*0014*/ 	.word	0xfffffffd
	.align		4
        /*0018*/ 	.word	0x00000000
	.align		4
        /*001c*/ 	.word	0xfffffffc


//--------------------- .text._Z20Convolution2D_kernelPfS_ --------------------------
	.section	.text._Z20Convolution2D_kernelPfS_,"ax",@progbits
	.align	128
        .global         _Z20Convolution2D_kernelPfS_
        .type           _Z20Convolution2D_kernelPfS_,@function
        .size           _Z20Convolution2D_kernelPfS_,(.L_x_1 - _Z20Convolution2D_kernelPfS_)
        .other          _Z20Convolution2D_kernelPfS_,@"STO_CUDA_ENTRY STV_DEFAULT"
_Z20Convolution2D_kernelPfS_:
.text._Z20Convolution2D_kernelPfS_:
[----:B------:R-:W-:Y:S01]  /*0000*/  LDC R1, c[0x0][0x37c] ;  /* 0x0000df00ff017b82 */ /* 0x000fe20000000800 */
[----:B------:R-:W0:Y:S01]  /*0010*/  S2R R3, SR_CTAID.Y ;  /* 0x0000000000037919 */ /* 0x000e220000002600 */
[----:B------:R-:W1:Y:S01]  /*0020*/  LDCU UR4, c[0x0][0x360] ;  /* 0x00006c00ff0477ac */ /* 0x000e620008000800 */
[----:B------:R-:W0:Y:S01]  /*0030*/  S2R R2, SR_TID.Y ;  /* 0x0000000000027919 */ /* 0x000e220000002200 */
[----:B------:R-:W0:Y:S01]  /*0040*/  LDCU UR5, c[0x0][0x364] ;  /* 0x00006c80ff0577ac */ /* 0x000e220008000800 */
[----:B------:R-:W1:Y:S01]  /*0050*/  S2R R0, SR_CTAID.X ;  /* 0x0000000000007919 */ /* 0x000e620000002500 */
[----:B------:R-:W1:Y:S01]  /*0060*/  S2R R5, SR_TID.X ;  /* 0x0000000000057919 */ /* 0x000e620000002100 */
[----:B0-----:R-:W-:-:S05]  /*0070*/  IMAD R3, R3, UR5, R2 ;  /* 0x0000000503037c24 */ /* 0x001fca000f8e0202 */
[----:B------:R-:W-:Y:S01]  /*0080*/  IADD3 R2, PT, PT, R3, -0x1, RZ ;  /* 0xffffffff03027810 */ /* 0x000fe20007ffe0ff */
[----:B-1----:R-:W-:-:S03]  /*0090*/  IMAD R0, R0, UR4, R5 ;  /* 0x0000000400007c24 */ /* 0x002fc6000f8e0205 */
[----:B------:R-:W-:Y:S02]  /*00a0*/  ISETP.GT.U32.AND P0, PT, R2, 0xffd, PT ;  /* 0x00000ffd0200780c */ /* 0x000fe40003f04070 */
[----:B------:R-:W-:-:S04]  /*00b0*/  IADD3 R4, PT, PT, R0, -0x1, RZ ;  /* 0xffffffff00047810 */ /* 0x000fc80007ffe0ff */
[----:B------:R-:W-:-:S13]  /*00c0*/  ISETP.GT.U32.OR P0, PT, R4, 0xffd, P0 ;  /* 0x00000ffd0400780c */ /* 0x000fda0000704470 */
[----:B------:R-:W-:Y:S05]  /*00d0*/  @P0 EXIT ;  /* 0x000000000000094d */ /* 0x000fea0003800000 */
[----:B------:R-:W0:Y:S01]  /*00e0*/  LDC.64 R6, c[0x0][0x380] ;  /* 0x0000e000ff067b82 */ /* 0x000e220000000a00 */
[----:B------:R-:W1:Y:S01]  /*00f0*/  LDCU.64 UR4, c[0x0][0x358] ;  /* 0x00006b00ff0477ac */ /* 0x000e620008000a00 */
[----:B------:R-:W-:-:S04]  /*0100*/  LEA R9, R3, R0, 0xc ;  /* 0x0000000003097211 */ /* 0x000fc800078e60ff */
[----:B------:R-:W-:-:S05]  /*0110*/  IADD3 R5, PT, PT, R9, -0x1001, RZ ;  /* 0xffffefff09057810 */ /* 0x000fca0007ffe0ff */
[----:B0-----:R-:W-:-:S05]  /*0120*/  IMAD.WIDE R4, R5, 0x4, R6 ;  /* 0x0000000405047825 */ /* 0x001fca00078e0206 */
[----:B-1----:R-:W2:Y:S04]  /*0130*/  LDG.E R2, desc[UR4][R4.64+0x4] ;  /* 0x0000040404027981 */ /* 0x002ea8000c1e1900 */
[----:B------:R-:W3:Y:S01]  /*0140*/  LDG.E R0, desc[UR4][R4.64] ;  /* 0x0000000404007981 */ /* 0x000ee2000c1e1900 */
[----:B------:R-:W-:-:S03]  /*0150*/  IMAD.WIDE R6, R9, 0x4, R6 ;  /* 0x0000000409067825 */ /* 0x000fc600078e0206 */
[----:B------:R-:W4:Y:S04]  /*0160*/  LDG.E R11, desc[UR4][R4.64+0x8] ;  /* 0x00000804040b7981 */ /* 0x000f28000c1e1900 */
[----:B------:R-:W5:Y:S04]  /*0170*/  LDG.E R13, desc[UR4][R4.64+0x4000] ;  /* 0x00400004040d7981 */ /* 0x000f68000c1e1900 */
[----:B------:R-:W5:Y:S04]  /*0180*/  LDG.E R7, desc[UR4][R6.64] ;  /* 0x0000000406077981 */ /* 0x000f68000c1e1900 */
[----:B------:R-:W5:Y:S04]  /*0190*/  LDG.E R15, desc[UR4][R4.64+0x4008] ;  /* 0x00400804040f7981 */ /* 0x000f68000c1e1900 */
[----:B------:R-:W5:Y:S04]  /*01a0*/  LDG.E R17, desc[UR4][R4.64+0x8000] ;  /* 0x0080000404117981 */ /* 0x000f68000c1e1900 */
[----:B------:R-:W5:Y:S04]  /*01b0*/  LDG.E R19, desc[UR4][R4.64+0x8004] ;  /* 0x0080040404137981 */ /* 0x000f68000c1e1900 */
[----:B------:R-:W5:Y:S01]  /*01c0*/  LDG.E R21, desc[UR4][R4.64+0x8008] ;  /* 0x0080080404157981 */ /* 0x000f62000c1e1900 */
[----:B--2---:R-:W-:-:S04]  /*01d0*/  FMUL R3, R2, 0.5 ;  /* 0x3f00000002037820 */ /* 0x004fc80000400000 */
[----:B---3--:R-:W-:Y:S02]  /*01e0*/  FFMA R0, R0, 0.20000000298023223877, R3 ;  /* 0x3e4ccccd00007823 */ /* 0x008fe40000000003 */
[----:B------:R-:W0:Y:S02]  /*01f0*/  LDC.64 R2, c[0x0][0x388] ;  /* 0x0000e200ff027b82 */ /* 0x000e240000000a00 */
[----:B----4-:R-:W-:-:S04]  /*0200*/  FFMA R0, R11, -0.80000001192092895508, R0 ;  /* 0xbf4ccccd0b007823 */ /* 0x010fc80000000000 */
[----:B-----5:R-:W-:-:S04]  /*0210*/  FFMA R0, R13, -0.30000001192092895508, R0 ;  /* 0xbe99999a0d007823 */ /* 0x020fc80000000000 */
[----:B------:R-:W-:-:S04]  /*0220*/  FFMA R0, R7, 0.60000002384185791016, R0 ;  /* 0x3f19999a07007823 */ /* 0x000fc80000000000 */
[----:B------:R-:W-:-:S04]  /*0230*/  FFMA R0, R15, -0.89999997615814208984, R0 ;  /* 0xbf6666660f007823 */ /* 0x000fc80000000000 */
[----:B------:R-:W-:-:S04]  /*0240*/  FFMA R0, R17, 0.40000000596046447754, R0 ;  /* 0x3ecccccd11007823 */ /* 0x000fc80000000000 */
[----:B------:R-:W-:Y:S01]  /*0250*/  FFMA R0, R19, 0.69999998807907104492, R0 ;  /* 0x3f33333313007823 */ /* 0x000fe20000000000 */
[----:B0-----:R-:W-:-:S04]  /*0260*/  IMAD.WIDE R2, R9, 0x4, R2 ;  /* 0x0000000409027825 */ /* 0x001fc800078e0202 */
[----:B------:R-:W-:-:S05]  /*0270*/  FFMA R21, R21, 0.10000000149011611938, R0 ;  /* 0x3dcccccd15157823 */ /* 0x000fca0000000000 */
[----:B------:R-:W-:Y:S01]  /*0280*/  STG.E desc[UR4][R2.64], R21 ;  /* 0x0000001502007986 */ /* 0x000fe2000c101904 */
[----:B------:R-:W-:Y:S05]  /*0290*/  EXIT ;  /* 0x000000000000794d */ /* 0x000fea0003800000 */
.L_x_0:
[----:B------:R-:W-:-:S00]  /*02a0*/  BRA `(.L_x_0) ;  /* 0xfffffffc00fc7947 */ /* 0x000fc0000383ffff */
[----:B------:R-:W-:-:S00]  /*02b0*/  NOP ;  /* 0x0000000000007918 */ /* 0x000fc00000000000 */
        /* <DEDUP_REMOVED lines=12> */
.L_x_1:


//--------------------- .nv.shared.reserved.0     --------------------------
	.section	.nv.shared.reserved.0,"aw",@nobits
	.weak		__nv_reservedSMEM_offset_0_alias
	.size		__nv_reservedSMEM_offset_0_alias, 0, 64
	.other		__nv_reservedSMEM_offset_0_alias,@"STO_CUDA_RESERVED_SHARED STV_DEFAULT"
__nv_reservedSMEM_offset_0_alias:
	.zero		0
	.zero		64


//--------------------- .nv.constant0._Z20Convolution2D_kernelPfS_ --------------------------
	.section	.nv.constant0._Z20Convolution2D_kernelPfS_,"a",@progbits
	.sectionflags	@""
	.align	4
.nv.constant0._Z20Convolution2D_kernelPfS_:
	.zero		912


//--------------------- SYMBOLS --------------------------

	.type		.nv.reservedSmem.offset0,@object
	.size		.nv.reservedSmem.offset0,0x4
